//
// Generated by NVIDIA NVVM Compiler
//
// Compiler Build ID: CL-36424714
// Cuda compilation tools, release 13.0, V13.0.88
// Based on NVVM 20.0.0
//

.version 9.0
.target sm_100
.address_size 64

	// .globl	_Z20gpu_matrix_transposePA3000_iPA1000_i
.global .attribute(.managed) .align 4 .b8 matrix[12000000];
.global .attribute(.managed) .align 4 .b8 gpu_result[12000000];
.global .attribute(.managed) .align 4 .b8 cpu_result[12000000];
// _ZZ27gpu_shared_matrix_transposePA3000_iPA1000_iE4tile has been demoted

.visible .entry _Z20gpu_matrix_transposePA3000_iPA1000_i(
	.param .u64 .ptr .align 1 _Z20gpu_matrix_transposePA3000_iPA1000_i_param_0,
	.param .u64 .ptr .align 1 _Z20gpu_matrix_transposePA3000_iPA1000_i_param_1
)
{
	.reg .pred 	%p<4>;
	.reg .b32 	%r<11>;
	.reg .b64 	%rd<13>;

	ld.param.u64 	%rd1, [_Z20gpu_matrix_transposePA3000_iPA1000_i_param_0];
	ld.param.u64 	%rd2, [_Z20gpu_matrix_transposePA3000_iPA1000_i_param_1];
	mov.u32 	%r3, %ctaid.x;
	mov.u32 	%r4, %ntid.x;
	mov.u32 	%r5, %tid.x;
	mad.lo.s32 	%r1, %r3, %r4, %r5;
	mov.u32 	%r6, %ctaid.y;
	mov.u32 	%r7, %ntid.y;
	mov.u32 	%r8, %tid.y;
	mad.lo.s32 	%r9, %r6, %r7, %r8;
	setp.gt.s32 	%p1, %r1, 2999;
	setp.gt.u32 	%p2, %r9, 999;
	or.pred  	%p3, %p1, %p2;
	@%p3 bra 	$L__BB0_2;
	cvta.to.global.u64 	%rd3, %rd1;
	cvta.to.global.u64 	%rd4, %rd2;
	mul.wide.u32 	%rd5, %r9, 12000;
	add.s64 	%rd6, %rd3, %rd5;
	mul.wide.s32 	%rd7, %r1, 4;
	add.s64 	%rd8, %rd6, %rd7;
	ld.global.u32 	%r10, [%rd8];
	mul.wide.s32 	%rd9, %r1, 4000;
	add.s64 	%rd10, %rd4, %rd9;
	mul.wide.u32 	%rd11, %r9, 4;
	add.s64 	%rd12, %rd10, %rd11;
	st.global.u32 	[%rd12], %r10;
$L__BB0_2:
	ret;

}
	// .globl	_Z27gpu_shared_matrix_transposePA3000_iPA1000_i
.visible .entry _Z27gpu_shared_matrix_transposePA3000_iPA1000_i(
	.param .u64 .ptr .align 1 _Z27gpu_shared_matrix_transposePA3000_iPA1000_i_param_0,
	.param .u64 .ptr .align 1 _Z27gpu_shared_matrix_transposePA3000_iPA1000_i_param_1
)
{
	.reg .pred 	%p<7>;
	.reg .b32 	%r<24>;
	.reg .b64 	%rd<13>;
	// demoted variable
	.shared .align 4 .b8 _ZZ27gpu_shared_matrix_transposePA3000_iPA1000_iE4tile[1156];
	ld.param.u64 	%rd1, [_Z27gpu_shared_matrix_transposePA3000_iPA1000_i_param_0];
	ld.param.u64 	%rd2, [_Z27gpu_shared_matrix_transposePA3000_iPA1000_i_param_1];
	mov.u32 	%r9, %ctaid.x;
	mov.u32 	%r10, %ntid.x;
	mul.lo.s32 	%r1, %r9, %r10;
	mov.u32 	%r2, %tid.x;
	add.s32 	%r3, %r1, %r2;
	mov.u32 	%r11, %ctaid.y;
	mov.u32 	%r12, %ntid.y;
	mul.lo.s32 	%r4, %r11, %r12;
	mov.u32 	%r5, %tid.y;
	add.s32 	%r13, %r4, %r5;
	setp.gt.s32 	%p1, %r3, 2999;
	setp.gt.u32 	%p2, %r13, 999;
	or.pred  	%p3, %p1, %p2;
	@%p3 bra 	$L__BB1_2;
	cvta.to.global.u64 	%rd3, %rd1;
	mul.wide.u32 	%rd4, %r13, 12000;
	add.s64 	%rd5, %rd3, %rd4;
	mul.wide.s32 	%rd6, %r3, 4;
	add.s64 	%rd7, %rd5, %rd6;
	ld.global.u32 	%r14, [%rd7];
	mov.u32 	%r15, _ZZ27gpu_shared_matrix_transposePA3000_iPA1000_iE4tile;
	mad.lo.s32 	%r16, %r5, 68, %r15;
	shl.b32 	%r17, %r2, 2;
	add.s32 	%r18, %r16, %r17;
	st.shared.u32 	[%r18], %r14;
$L__BB1_2:
	bar.sync 	0;
	add.s32 	%r7, %r4, %r2;
	add.s32 	%r8, %r1, %r5;
	setp.gt.u32 	%p4, %r7, 999;
	setp.gt.s32 	%p5, %r8, 2999;
	or.pred  	%p6, %p4, %p5;
	@%p6 bra 	$L__BB1_4;
	mov.u32 	%r19, _ZZ27gpu_shared_matrix_transposePA3000_iPA1000_iE4tile;
	mad.lo.s32 	%r20, %r2, 68, %r19;
	shl.b32 	%r21, %r5, 2;
	add.s32 	%r22, %r20, %r21;
	ld.shared.u32 	%r23, [%r22];
	cvta.to.global.u64 	%rd8, %rd2;
	mul.wide.s32 	%rd9, %r8, 4000;
	add.s64 	%rd10, %rd8, %rd9;
	mul.wide.u32 	%rd11, %r7, 4;
	add.s64 	%rd12, %rd10, %rd11;
	st.global.u32 	[%rd12], %r23;
$L__BB1_4:
	ret;

}


// ===== COMPILED SASS (sm_100) =====

	.target	sm_100

	.elftype	@"ET_EXEC"


//--------------------- .note.nv.tkinfo           --------------------------
	.section	.note.nv.tkinfo,"",@"SHT_NOTE"
	.sectionflags	@"SHF_NOTE_NV_TKINFO"
	.tkinfo
        /*0018*/ 	.word	0x00000002
        /*0030*/ 	.string	""
        /*0030*/ 	.string	"ptxas"
        /*0030*/ 	.string	"Cuda compilation tools, release 13.0, V13.0.88"
        /*0030*/ 	.string	"Build cuda_13.0.r13.0/compiler.36424714_0"
        /*0030*/ 	.string	"-arch sm_100 -m 64 "



//--------------------- .note.nv.cuinfo           --------------------------
	.section	.note.nv.cuinfo,"",@"SHT_NOTE"
	.sectionflags	@"SHF_NOTE_NV_CUINFO"
        /*0018*/ 	.short	0x0002
        /*001a*/ 	.short	0x0064
        /*001c*/ 	.short	0x0082
	.zero		2


//--------------------- .nv.info                  --------------------------
	.section	.nv.info,"",@"SHT_CUDA_INFO"
	.align	4


	//----- nvinfo : EIATTR_REGCOUNT
	.align		4
        /*0000*/ 	.byte	0x04, 0x2f
        /*0002*/ 	.short	(.L_4 - .L_3)
	.align		4
.L_3:
        /*0004*/ 	.word	index@(_Z20gpu_matrix_transposePA3000_iPA1000_i)
        /*0008*/ 	.word	0x0000000c


	//----- nvinfo : EIATTR_FRAME_SIZE
	.align		4
.L_4:
        /*000c*/ 	.byte	0x04, 0x11
        /*000e*/ 	.short	(.L_6 - .L_5)
	.align		4
.L_5:
        /*0010*/ 	.word	index@(_Z20gpu_matrix_transposePA3000_iPA1000_i)
        /*0014*/ 	.word	0x00000000


	//----- nvinfo : EIATTR_REGCOUNT
	.align		4
.L_6:
        /*0018*/ 	.byte	0x04, 0x2f
        /*001a*/ 	.short	(.L_8 - .L_7)
	.align		4
.L_7:
        /*001c*/ 	.word	index@(_Z27gpu_shared_matrix_transposePA3000_iPA1000_i)
        /*0020*/ 	.word	0x00000010


	//----- nvinfo : EIATTR_FRAME_SIZE
	.align		4
.L_8:
        /*0024*/ 	.byte	0x04, 0x11
        /*0026*/ 	.short	(.L_10 - .L_9)
	.align		4
.L_9:
        /*0028*/ 	.word	index@(_Z27gpu_shared_matrix_transposePA3000_iPA1000_i)
        /*002c*/ 	.word	0x00000000


	//----- nvinfo : EIATTR_MIN_STACK_SIZE
	.align		4
.L_10:
        /*0030*/ 	.byte	0x04, 0x12
        /*0032*/ 	.short	(.L_12 - .L_11)
	.align		4
.L_11:
        /*0034*/ 	.word	index@(_Z27gpu_shared_matrix_transposePA3000_iPA1000_i)
        /*0038*/ 	.word	0x00000000


	//----- nvinfo : EIATTR_MIN_STACK_SIZE
	.align		4
.L_12:
        /*003c*/ 	.byte	0x04, 0x12
        /*003e*/ 	.short	(.L_14 - .L_13)
	.align		4
.L_13:
        /*0040*/ 	.word	index@(_Z20gpu_matrix_transposePA3000_iPA1000_i)
        /*0044*/ 	.word	0x00000000
.L_14:


//--------------------- .nv.compat                --------------------------
	.section	.nv.compat,"",@"SHT_CUDA_COMPAT_INFO"
	.align	4
        /*0000*/ 	.byte	0x02, 0x09, 0x00, 0x00, 0x02, 0x02, 0x01, 0x00, 0x02, 0x05, 0x05, 0x00, 0x03, 0x07, 0x01, 0x01
        /*0010*/ 	.byte	0x02, 0x03, 0x00, 0x00, 0x02, 0x06, 0x01, 0x00, 0x04, 0x0b, 0x08, 0x00, 0x09, 0x00, 0x00, 0x00
        /*0020*/ 	.byte	0x00, 0x00, 0x00, 0x00


//--------------------- .nv.info._Z27gpu_shared_matrix_transposePA3000_iPA1000_i --------------------------
	.section	.nv.info._Z27gpu_shared_matrix_transposePA3000_iPA1000_i,"",@"SHT_CUDA_INFO"
	.sectionflags	@""
	.align	4


	//----- nvinfo : EIATTR_CUDA_API_VERSION
	.align		4
        /*0000*/ 	.byte	0x04, 0x37
        /*0002*/ 	.short	(.L_16 - .L_15)
.L_15:
        /*0004*/ 	.word	0x00000082


	//----- nvinfo : EIATTR_KPARAM_INFO
	.align		4
.L_16:
        /*0008*/ 	.byte	0x04, 0x17
        /*000a*/ 	.short	(.L_18 - .L_17)
.L_17:
        /*000c*/ 	.word	0x00000000
        /*0010*/ 	.short	0x0001
        /*0012*/ 	.short	0x0008
        /*0014*/ 	.byte	0x00, 0xf5, 0x21, 0x00


	//----- nvinfo : EIATTR_KPARAM_INFO
	.align		4
.L_18:
        /*0018*/ 	.byte	0x04, 0x17
        /*001a*/ 	.short	(.L_20 - .L_19)
.L_19:
        /*001c*/ 	.word	0x00000000
        /*0020*/ 	.short	0x0000
        /*0022*/ 	.short	0x0000
        /*0024*/ 	.byte	0x00, 0xf5, 0x21, 0x00


	//----- nvinfo : EIATTR_SPARSE_MMA_MASK
	.align		4
.L_20:
        /*0028*/ 	.byte	0x03, 0x50
        /*002a*/ 	.short	0x0000


	//----- nvinfo : EIATTR_MAXREG_COUNT
	.align		4
        /*002c*/ 	.byte	0x03, 0x1b
        /*002e*/ 	.short	0x00ff


	//----- nvinfo : EIATTR_NUM_BARRIERS
	.align		4
        /*0030*/ 	.byte	0x02, 0x4c
        /*0032*/ 	.byte	0x01
	.zero		1


	//----- nvinfo : EIATTR_MERCURY_ISA_VERSION
	.align		4
        /*0034*/ 	.byte	0x03, 0x5f
        /*0036*/ 	.short	0x0101


	//----- nvinfo : EIATTR_VRC_CTA_INIT_COUNT
	.align		4
        /*0038*/ 	.byte	0x02, 0x4a
	.zero		1
	.zero		1


	//----- nvinfo : EIATTR_EXIT_INSTR_OFFSETS
	.align		4
        /*003c*/ 	.byte	0x04, 0x1c
        /*003e*/ 	.short	(.L_22 - .L_21)


	//   ....[0]....
.L_21:
        /*0040*/ 	.word	0x000001d0


	//   ....[1]....
        /*0044*/ 	.word	0x00000280


	//----- nvinfo : EIATTR_CBANK_PARAM_SIZE
	.align		4
.L_22:
        /*0048*/ 	.byte	0x03, 0x19
        /*004a*/ 	.short	0x0010


	//----- nvinfo : EIATTR_PARAM_CBANK
	.align		4
        /*004c*/ 	.byte	0x04, 0x0a
        /*004e*/ 	.short	(.L_24 - .L_23)
	.align		4
.L_23:
        /*0050*/ 	.word	index@(.nv.constant0._Z27gpu_shared_matrix_transposePA3000_iPA1000_i)
        /*0054*/ 	.short	0x0380
        /*0056*/ 	.short	0x0010


	//----- nvinfo : EIATTR_SW_WAR
	.align		4
.L_24:
        /*0058*/ 	.byte	0x04, 0x36
        /*005a*/ 	.short	(.L_26 - .L_25)
.L_25:
        /*005c*/ 	.word	0x00000008
.L_26:


//--------------------- .nv.info._Z20gpu_matrix_transposePA3000_iPA1000_i --------------------------
	.section	.nv.info._Z20gpu_matrix_transposePA3000_iPA1000_i,"",@"SHT_CUDA_INFO"
	.sectionflags	@""
	.align	4


	//----- nvinfo : EIATTR_CUDA_API_VERSION
	.align		4
        /*0000*/ 	.byte	0x04, 0x37
        /*0002*/ 	.short	(.L_28 - .L_27)
.L_27:
        /*0004*/ 	.word	0x00000082


	//----- nvinfo : EIATTR_KPARAM_INFO
	.align		4
.L_28:
        /*0008*/ 	.byte	0x04, 0x17
        /*000a*/ 	.short	(.L_30 - .L_29)
.L_29:
        /*000c*/ 	.word	0x00000000
        /*0010*/ 	.short	0x0001
        /*0012*/ 	.short	0x0008
        /*0014*/ 	.byte	0x00, 0xf5, 0x21, 0x00


	//----- nvinfo : EIATTR_KPARAM_INFO
	.align		4
.L_30:
        /*0018*/ 	.byte	0x04, 0x17
        /*001a*/ 	.short	(.L_32 - .L_31)
.L_31:
        /*001c*/ 	.word	0x00000000
        /*0020*/ 	.short	0x0000
        /*0022*/ 	.short	0x0000
        /*0024*/ 	.byte	0x00, 0xf5, 0x21, 0x00


	//----- nvinfo : EIATTR_SPARSE_MMA_MASK
	.align		4
.L_32:
        /*0028*/ 	.byte	0x03, 0x50
        /*002a*/ 	.short	0x0000


	//----- nvinfo : EIATTR_MAXREG_COUNT
	.align		4
        /*002c*/ 	.byte	0x03, 0x1b
        /*002e*/ 	.short	0x00ff


	//----- nvinfo : EIATTR_MERCURY_ISA_VERSION
	.align		4
        /*0030*/ 	.byte	0x03, 0x5f
        /*0032*/ 	.short	0x0101


	//----- nvinfo : EIATTR_VRC_CTA_INIT_COUNT
	.align		4
        /*0034*/ 	.byte	0x02, 0x4a
	.zero		1
	.zero		1


	//----- nvinfo : EIATTR_EXIT_INSTR_OFFSETS
	.align		4
        /*0038*/ 	.byte	0x04, 0x1c
        /*003a*/ 	.short	(.L_34 - .L_33)


	//   ....[0]....
.L_33:
        /*003c*/ 	.word	0x000000b0


	//   ....[1]....
        /*0040*/ 	.word	0x00000150


	//----- nvinfo : EIATTR_CBANK_PARAM_SIZE
	.align		4
.L_34:
        /*0044*/ 	.byte	0x03, 0x19
        /*0046*/ 	.short	0x0010


	//----- nvinfo : EIATTR_PARAM_CBANK
	.align		4
        /*0048*/ 	.byte	0x04, 0x0a
        /*004a*/ 	.short	(.L_36 - .L_35)
	.align		4
.L_35:
        /*004c*/ 	.word	index@(.nv.constant0._Z20gpu_matrix_transposePA3000_iPA1000_i)
        /*0050*/ 	.short	0x0380
        /*0052*/ 	.short	0x0010


	//----- nvinfo : EIATTR_SW_WAR
	.align		4
.L_36:
        /*0054*/ 	.byte	0x04, 0x36
        /*0056*/ 	.short	(.L_38 - .L_37)
.L_37:
        /*0058*/ 	.word	0x00000008
.L_38:


//--------------------- .nv.callgraph             --------------------------
	.section	.nv.callgraph,"",@"SHT_CUDA_CALLGRAPH"
	.align	4
	.sectionentsize	8
	.align		4
        /*0000*/ 	.word	0x00000000
	.align		4
        /*0004*/ 	.word	0xffffffff
	.align		4
        /*0008*/ 	.word	0x00000000
	.align		4
        /*000c*/ 	.word	0xfffffffe
	.align		4
        /*0010*/ 	.word	0x00000000
	.align		4
        /*0014*/ 	.word	0xfffffffd
	.align		4
        /*0018*/ 	.word	0x00000000
	.align		4
        /*001c*/ 	.word	0xfffffffc


//--------------------- .nv.constant4             --------------------------
	.section	.nv.constant4,"a",@progbits
	.align	8
	.align		8
.nv.constant4:
        /*0000*/ 	.dword	matrix
	.align		8
        /*0008*/ 	.dword	gpu_result
	.align		8
        /*0010*/ 	.dword	cpu_result


//--------------------- .text._Z27gpu_shared_matrix_transposePA3000_iPA1000_i --------------------------
	.section	.text._Z27gpu_shared_matrix_transposePA3000_iPA1000_i,"ax",@progbits
	.align	128
        .global         _Z27gpu_shared_matrix_transposePA3000_iPA1000_i
        .type           _Z27gpu_shared_matrix_transposePA3000_iPA1000_i,@function
        .size           _Z27gpu_shared_matrix_transposePA3000_iPA1000_i,(.L_x_2 - _Z27gpu_shared_matrix_transposePA3000_iPA1000_i)
        .other          _Z27gpu_shared_matrix_transposePA3000_iPA1000_i,@"STO_CUDA_ENTRY STV_DEFAULT"
_Z27gpu_shared_matrix_transposePA3000_iPA1000_i:
.text._Z27gpu_shared_matrix_transposePA3000_iPA1000_i:
[----:B------:R-:W-:Y:S01]  /*0000*/  LDC R1, c[0x0][0x37c] ;  /* 0x0000df00ff017b82 */ /* 0x000fe20000000800 */
[----:B------:R-:W0:Y:S07]  /*0010*/  S2R R13, SR_TID.Y ;  /* 0x00000000000d7919 */ /* 0x000e2e0000002200 */
[----:B------:R-:W1:Y:S01]  /*0020*/  S2UR UR5, SR_CTAID.Y ;  /* 0x00000000000579c3 */ /* 0x000e620000002600 */
[----:B------:R-:W2:Y:S01]  /*0030*/  LDCU UR6, c[0x0][0x360] ;  /* 0x00006c00ff0677ac */ /* 0x000ea20008000800 */
[----:B------:R-:W3:Y:S01]  /*0040*/  S2R R11, SR_TID.X ;  /* 0x00000000000b7919 */ /* 0x000ee20000002100 */
[----:B------:R-:W1:Y:S05]  /*0050*/  LDCU UR7, c[0x0][0x364] ;  /* 0x00006c80ff0777ac */ /* 0x000e6a0008000800 */
[----:B------:R-:W2:Y:S01]  /*0060*/  S2UR UR4, SR_CTAID.X ;  /* 0x00000000000479c3 */ /* 0x000ea20000002500 */
[----:B-1----:R-:W-:-:S06]  /*0070*/  UIMAD UR5, UR5, UR7, URZ ;  /* 0x00000007050572a4 */ /* 0x002fcc000f8e02ff */
[----:B0-----:R-:W-:Y:S01]  /*0080*/  VIADD R7, R13, UR5 ;  /* 0x000000050d077c36 */ /* 0x001fe20008000000 */
[----:B--2---:R-:W-:Y:S01]  /*0090*/  UIMAD UR4, UR4, UR6, URZ ;  /* 0x00000006040472a4 */ /* 0x004fe2000f8e02ff */
[----:B------:R-:W0:Y:S03]  /*00a0*/  LDCU.64 UR6, c[0x0][0x358] ;  /* 0x00006b00ff0677ac */ /* 0x000e260008000a00 */
[----:B------:R-:W-:Y:S02]  /*00b0*/  ISETP.GT.U32.AND P0, PT, R7, 0x3e7, PT ;  /* 0x000003e70700780c */ /* 0x000fe40003f04070 */
[----:B---3--:R-:W-:-:S05]  /*00c0*/  VIADD R5, R11, UR4 ;  /* 0x000000040b057c36 */ /* 0x008fca0008000000 */
[----:B------:R-:W-:-:S13]  /*00d0*/  ISETP.GT.OR P0, PT, R5, 0xbb7, P0 ;  /* 0x00000bb70500780c */ /* 0x000fda0000704670 */
[----:B------:R-:W1:Y:S02]  /*00e0*/  @!P0 LDC.64 R2, c[0x0][0x380] ;  /* 0x0000e000ff028b82 */ /* 0x000e640000000a00 */
[----:B-1----:R-:W-:-:S04]  /*00f0*/  @!P0 IMAD.WIDE.U32 R2, R7, 0x2ee0, R2 ;  /* 0x00002ee007028825 */ /* 0x002fc800078e0002 */
[----:B------:R-:W-:-:S06]  /*0100*/  @!P0 IMAD.WIDE R2, R5, 0x4, R2 ;  /* 0x0000000405028825 */ /* 0x000fcc00078e0202 */
[----:B0-----:R-:W2:Y:S01]  /*0110*/  @!P0 LDG.E R2, desc[UR6][R2.64] ;  /* 0x0000000602028981 */ /* 0x001ea2000c1e1900 */
[----:B------:R-:W-:Y:S01]  /*0120*/  @!P0 MOV R0, 0x400 ;  /* 0x0000040000008802 */ /* 0x000fe20000000f00 */
[----:B------:R-:W-:Y:S01]  /*0130*/  VIADD R7, R11, UR5 ;  /* 0x000000050b077c36 */ /* 0x000fe20008000000 */
[----:B------:R-:W-:Y:S01]  /*0140*/  IADD3 R9, PT, PT, R13, UR4, RZ ;  /* 0x000000040d097c10 */ /* 0x000fe2000fffe0ff */
[----:B------:R-:W0:Y:S03]  /*0150*/  @!P0 S2R R5, SR_CgaCtaId ;  /* 0x0000000000058919 */ /* 0x000e260000008800 */
[----:B------:R-:W-:-:S04]  /*0160*/  ISETP.GT.AND P1, PT, R9, 0xbb7, PT ;  /* 0x00000bb70900780c */ /* 0x000fc80003f24270 */
[----:B------:R-:W-:Y:S02]  /*0170*/  ISETP.GT.U32.OR P1, PT, R7, 0x3e7, P1 ;  /* 0x000003e70700780c */ /* 0x000fe40000f24470 */
[----:B0-----:R-:W-:-:S05]  /*0180*/  @!P0 LEA R0, R5, R0, 0x18 ;  /* 0x0000000005008211 */ /* 0x001fca00078ec0ff */
[----:B------:R-:W-:-:S05]  /*0190*/  @!P0 IMAD R0, R13, 0x44, R0 ;  /* 0x000000440d008824 */ /* 0x000fca00078e0200 */
[----:B------:R-:W-:-:S05]  /*01a0*/  @!P0 LEA R5, R11, R0, 0x2 ;  /* 0x000000000b058211 */ /* 0x000fca00078e10ff */
[----:B--2---:R0:W-:Y:S01]  /*01b0*/  @!P0 STS [R5], R2 ;  /* 0x0000000205008388 */ /* 0x0041e20000000800 */
[----:B------:R-:W-:Y:S06]  /*01c0*/  BAR.SYNC.DEFER_BLOCKING 0x0 ;  /* 0x0000000000007b1d */ /* 0x000fec0000010000 */
[----:B------:R-:W-:Y:S05]  /*01d0*/  @P1 EXIT ;  /* 0x000000000000194d */ /* 0x000fea0003800000 */
[----:B------:R-:W1:Y:S01]  /*01e0*/  S2R R3, SR_CgaCtaId ;  /* 0x0000000000037919 */ /* 0x000e620000008800 */
[----:B------:R-:W-:-:S04]  /*01f0*/  MOV R0, 0x400 ;  /* 0x0000040000007802 */ /* 0x000fc80000000f00 */
[----:B-1----:R-:W-:Y:S02]  /*0200*/  LEA R0, R3, R0, 0x18 ;  /* 0x0000000003007211 */ /* 0x002fe400078ec0ff */
[----:B0-----:R-:W0:Y:S03]  /*0210*/  LDC.64 R2, c[0x0][0x388] ;  /* 0x0000e200ff027b82 */ /* 0x001e260000000a00 */
[----:B------:R-:W-:-:S04]  /*0220*/  IMAD R0, R11, 0x44, R0 ;  /* 0x000000440b007824 */ /* 0x000fc800078e0200 */
[----:B------:R-:W-:-:S05]  /*0230*/  IMAD R0, R13, 0x4, R0 ;  /* 0x000000040d007824 */ /* 0x000fca00078e0200 */
[----:B------:R-:W1:Y:S01]  /*0240*/  LDS R5, [R0] ;  /* 0x0000000000057984 */ /* 0x000e620000000800 */
[----:B0-----:R-:W-:-:S04]  /*0250*/  IMAD.WIDE R2, R9, 0xfa0, R2 ;  /* 0x00000fa009027825 */ /* 0x001fc800078e0202 */
[----:B------:R-:W-:-:S05]  /*0260*/  IMAD.WIDE.U32 R2, R7, 0x4, R2 ;  /* 0x0000000407027825 */ /* 0x000fca00078e0002 */
[----:B-1----:R-:W-:Y:S01]  /*0270*/  STG.E desc[UR6][R2.64], R5 ;  /* 0x0000000502007986 */ /* 0x002fe2000c101906 */
[----:B------:R-:W-:Y:S05]  /*0280*/  EXIT ;  /* 0x000000000000794d */ /* 0x000fea0003800000 */
.L_x_0:
[----:B------:R-:W-:-:S00]  /*0290*/  BRA `(.L_x_0) ;  /* 0xfffffffc00fc7947 */ /* 0x000fc0000383ffff */
[----:B------:R-:W-:-:S00]  /*02a0*/  NOP ;  /* 0x0000000000007918 */ /* 0x000fc00000000000 */
        /* <DEDUP_REMOVED lines=13> */
.L_x_2:


//--------------------- .text._Z20gpu_matrix_transposePA3000_iPA1000_i --------------------------
	.section	.text._Z20gpu_matrix_transposePA3000_iPA1000_i,"ax",@progbits
	.align	128
        .global         _Z20gpu_matrix_transposePA3000_iPA1000_i
        .type           _Z20gpu_matrix_transposePA3000_iPA1000_i,@function
        .size           _Z20gpu_matrix_transposePA3000_iPA1000_i,(.L_x_3 - _Z20gpu_matrix_transposePA3000_iPA1000_i)
        .other          _Z20gpu_matrix_transposePA3000_iPA1000_i,@"STO_CUDA_ENTRY STV_DEFAULT"
_Z20gpu_matrix_transposePA3000_iPA1000_i:
.text._Z20gpu_matrix_transposePA3000_iPA1000_i:
[----:B------:R-:W-:Y:S01]  /*0000*/  LDC R1, c[0x0][0x37c] ;  /* 0x0000df00ff017b82 */ /* 0x000fe20000000800 */
[----:B------:R-:W0:Y:S07]  /*0010*/  S2R R2, SR_TID.Y ;  /* 0x0000000000027919 */ /* 0x000e2e0000002200 */
[----:B------:R-:W1:Y:S01]  /*0020*/  LDC R7, c[0x0][0x360] ;  /* 0x0000d800ff077b82 */ /* 0x000e620000000800 */
[----:B------:R-:W1:Y:S07]  /*0030*/  S2R R0, SR_TID.X ;  /* 0x0000000000007919 */ /* 0x000e6e0000002100 */
[----:B------:R-:W0:Y:S08]  /*0040*/  S2UR UR5, SR_CTAID.Y ;  /* 0x00000000000579c3 */ /* 0x000e300000002600 */
[----:B------:R-:W0:Y:S08]  /*0050*/  LDC R9, c[0x0][0x364] ;  /* 0x0000d900ff097b82 */ /* 0x000e300000000800 */
[----:B------:R-:W1:Y:S01]  /*0060*/  S2UR UR4, SR_CTAID.X ;  /* 0x00000000000479c3 */ /* 0x000e620000002500 */
[----:B0-----:R-:W-:-:S05]  /*0070*/  IMAD R9, R9, UR5, R2 ;  /* 0x0000000509097c24 */ /* 0x001fca000f8e0202 */
[----:B------:R-:W-:Y:S01]  /*0080*/  ISETP.GT.U32.AND P0, PT, R9, 0x3e7, PT ;  /* 0x000003e70900780c */ /* 0x000fe20003f04070 */
[----:B-1----:R-:W-:-:S05]  /*0090*/  IMAD R7, R7, UR4, R0 ;  /* 0x0000000407077c24 */ /* 0x002fca000f8e0200 */
[----:B------:R-:W-:-:S13]  /*00a0*/  ISETP.GT.OR P0, PT, R7, 0xbb7, P0 ;  /* 0x00000bb70700780c */ /* 0x000fda0000704670 */
[----:B------:R-:W-:Y:S05]  /*00b0*/  @P0 EXIT ;  /* 0x000000000000094d */ /* 0x000fea0003800000 */
[----:B------:R-:W0:Y:S01]  /*00c0*/  LDC.64 R2, c[0x0][0x380] ;  /* 0x0000e000ff027b82 */ /* 0x000e220000000a00 */
[----:B------:R-:W1:Y:S07]  /*00d0*/  LDCU.64 UR4, c[0x0][0x358] ;  /* 0x00006b00ff0477ac */ /* 0x000e6e0008000a00 */
[----:B------:R-:W2:Y:S01]  /*00e0*/  LDC.64 R4, c[0x0][0x388] ;  /* 0x0000e200ff047b82 */ /* 0x000ea20000000a00 */
[----:B0-----:R-:W-:-:S04]  /*00f0*/  IMAD.WIDE.U32 R2, R9, 0x2ee0, R2 ;  /* 0x00002ee009027825 */ /* 0x001fc800078e0002 */
[----:B------:R-:W-:-:S06]  /*0100*/  IMAD.WIDE R2, R7, 0x4, R2 ;  /* 0x0000000407027825 */ /* 0x000fcc00078e0202 */
[----:B-1----:R-:W3:Y:S01]  /*0110*/  LDG.E R3, desc[UR4][R2.64] ;  /* 0x0000000402037981 */ /* 0x002ee2000c1e1900 */
[----:B--2---:R-:W-:-:S04]  /*0120*/  IMAD.WIDE R4, R7, 0xfa0, R4 ;  /* 0x00000fa007047825 */ /* 0x004fc800078e0204 */
[----:B------:R-:W-:-:S05]  /*0130*/  IMAD.WIDE.U32 R4, R9, 0x4, R4 ;  /* 0x0000000409047825 */ /* 0x000fca00078e0004 */
[----:B---3--:R-:W-:Y:S01]  /*0140*/  STG.E desc[UR4][R4.64], R3 ;  /* 0x0000000304007986 */ /* 0x008fe2000c101904 */
[----:B------:R-:W-:Y:S05]  /*0150*/  EXIT ;  /* 0x000000000000794d */ /* 0x000fea0003800000 */
.L_x_1:
        /* <DEDUP_REMOVED lines=10> */
.L_x_3:


//--------------------- .nv.shared._Z27gpu_shared_matrix_transposePA3000_iPA1000_i --------------------------
	.section	.nv.shared._Z27gpu_shared_matrix_transposePA3000_iPA1000_i,"aw",@nobits
	.sectionflags	@""
	.align	4
.nv.shared._Z27gpu_shared_matrix_transposePA3000_iPA1000_i:
	.zero		2180


//--------------------- .nv.shared.reserved.0     --------------------------
	.section	.nv.shared.reserved.0,"aw",@nobits
	.weak		__nv_reservedSMEM_offset_0_alias
	.size		__nv_reservedSMEM_offset_0_alias, 0, 64
	.other		__nv_reservedSMEM_offset_0_alias,@"STO_CUDA_RESERVED_SHARED STV_DEFAULT"
__nv_reservedSMEM_offset_0_alias:
	.zero		0
	.zero		64


//--------------------- .nv.global                --------------------------
	.section	.nv.global,"aw",@nobits
	.align	4
.nv.global:
	.type		cpu_result,@object
	.size		cpu_result,(matrix - cpu_result)
	.other		cpu_result,@"STV_DEFAULT STO_CUDA_MANAGED"
cpu_result:
	.zero		12000000
	.type		matrix,@object
	.size		matrix,(gpu_result - matrix)
	.other		matrix,@"STV_DEFAULT STO_CUDA_MANAGED"
matrix:
	.zero		12000000
	.type		gpu_result,@object
	.size		gpu_result,(.L_1 - gpu_result)
	.other		gpu_result,@"STV_DEFAULT STO_CUDA_MANAGED"
gpu_result:
	.zero		12000000
.L_1:


//--------------------- .nv.constant0._Z27gpu_shared_matrix_transposePA3000_iPA1000_i --------------------------
	.section	.nv.constant0._Z27gpu_shared_matrix_transposePA3000_iPA1000_i,"a",@progbits
	.sectionflags	@""
	.align	4
.nv.constant0._Z27gpu_shared_matrix_transposePA3000_iPA1000_i:
	.zero		912


//--------------------- .nv.constant0._Z20gpu_matrix_transposePA3000_iPA1000_i --------------------------
	.section	.nv.constant0._Z20gpu_matrix_transposePA3000_iPA1000_i,"a",@progbits
	.sectionflags	@""
	.align	4
.nv.constant0._Z20gpu_matrix_transposePA3000_iPA1000_i:
	.zero		912


//--------------------- SYMBOLS --------------------------

	.type		.nv.reservedSmem.offset0,@object
	.size		.nv.reservedSmem.offset0,0x4
	.type		.nv.reservedSmem.cap,@object
	.size		.nv.reservedSmem.cap,0x4
